//
// Generated by NVIDIA NVVM Compiler
//
// Compiler Build ID: CL-36424714
// Cuda compilation tools, release 13.0, V13.0.88
// Based on NVVM 20.0.0
//

.version 9.0
.target sm_100
.address_size 64

	// .globl	_Z7prod_k3PfS_S_i
.extern .shared .align 16 .b8 local_c[];

.visible .entry _Z7prod_k3PfS_S_i(
	.param .u64 .ptr .align 1 _Z7prod_k3PfS_S_i_param_0,
	.param .u64 .ptr .align 1 _Z7prod_k3PfS_S_i_param_1,
	.param .u64 .ptr .align 1 _Z7prod_k3PfS_S_i_param_2,
	.param .u32 _Z7prod_k3PfS_S_i_param_3
)
{
	.reg .pred 	%p<10>;
	.reg .b32 	%r<62>;
	.reg .b32 	%f<141>;
	.reg .b64 	%rd<96>;

	ld.param.u64 	%rd4, [_Z7prod_k3PfS_S_i_param_0];
	ld.param.u64 	%rd5, [_Z7prod_k3PfS_S_i_param_1];
	ld.param.u64 	%rd3, [_Z7prod_k3PfS_S_i_param_2];
	ld.param.u32 	%r23, [_Z7prod_k3PfS_S_i_param_3];
	cvta.to.global.u64 	%rd1, %rd5;
	cvta.to.global.u64 	%rd2, %rd4;
	setp.lt.s32 	%p1, %r23, 1;
	mov.f32 	%f140, 0f00000000;
	@%p1 bra 	$L__BB0_13;
	mov.u32 	%r25, %ctaid.x;
	mov.u32 	%r26, %ntid.x;
	mul.lo.s32 	%r1, %r25, %r26;
	and.b32  	%r2, %r23, 15;
	setp.lt.u32 	%p2, %r23, 16;
	mov.f32 	%f140, 0f00000000;
	mov.b32 	%r58, 0;
	@%p2 bra 	$L__BB0_4;
	and.b32  	%r58, %r23, 2147483632;
	neg.s32 	%r56, %r58;
	add.s32 	%r55, %r1, 7;
	mov.f32 	%f140, 0f00000000;
$L__BB0_3:
	.pragma "nounroll";
	add.s32 	%r27, %r55, -7;
	mul.wide.u32 	%rd6, %r27, 4;
	add.s64 	%rd7, %rd2, %rd6;
	ld.global.f32 	%f18, [%rd7];
	add.s64 	%rd8, %rd1, %rd6;
	ld.global.f32 	%f19, [%rd8];
	add.f32 	%f20, %f18, %f19;
	add.f32 	%f21, %f140, %f20;
	add.s32 	%r28, %r55, -6;
	mul.wide.u32 	%rd9, %r28, 4;
	add.s64 	%rd10, %rd2, %rd9;
	ld.global.f32 	%f22, [%rd10];
	add.s64 	%rd11, %rd1, %rd9;
	ld.global.f32 	%f23, [%rd11];
	add.f32 	%f24, %f22, %f23;
	add.f32 	%f25, %f21, %f24;
	add.s32 	%r29, %r55, -5;
	mul.wide.u32 	%rd12, %r29, 4;
	add.s64 	%rd13, %rd2, %rd12;
	ld.global.f32 	%f26, [%rd13];
	add.s64 	%rd14, %rd1, %rd12;
	ld.global.f32 	%f27, [%rd14];
	add.f32 	%f28, %f26, %f27;
	add.f32 	%f29, %f25, %f28;
	add.s32 	%r30, %r55, -4;
	mul.wide.u32 	%rd15, %r30, 4;
	add.s64 	%rd16, %rd2, %rd15;
	ld.global.f32 	%f30, [%rd16];
	add.s64 	%rd17, %rd1, %rd15;
	ld.global.f32 	%f31, [%rd17];
	add.f32 	%f32, %f30, %f31;
	add.f32 	%f33, %f29, %f32;
	add.s32 	%r31, %r55, -3;
	mul.wide.u32 	%rd18, %r31, 4;
	add.s64 	%rd19, %rd2, %rd18;
	ld.global.f32 	%f34, [%rd19];
	add.s64 	%rd20, %rd1, %rd18;
	ld.global.f32 	%f35, [%rd20];
	add.f32 	%f36, %f34, %f35;
	add.f32 	%f37, %f33, %f36;
	add.s32 	%r32, %r55, -2;
	mul.wide.u32 	%rd21, %r32, 4;
	add.s64 	%rd22, %rd2, %rd21;
	ld.global.f32 	%f38, [%rd22];
	add.s64 	%rd23, %rd1, %rd21;
	ld.global.f32 	%f39, [%rd23];
	add.f32 	%f40, %f38, %f39;
	add.f32 	%f41, %f37, %f40;
	add.s32 	%r33, %r55, -1;
	mul.wide.u32 	%rd24, %r33, 4;
	add.s64 	%rd25, %rd2, %rd24;
	ld.global.f32 	%f42, [%rd25];
	add.s64 	%rd26, %rd1, %rd24;
	ld.global.f32 	%f43, [%rd26];
	add.f32 	%f44, %f42, %f43;
	add.f32 	%f45, %f41, %f44;
	add.s32 	%r34, %r55, 8;
	mul.wide.u32 	%rd27, %r55, 4;
	add.s64 	%rd28, %rd2, %rd27;
	ld.global.f32 	%f46, [%rd28];
	add.s64 	%rd29, %rd1, %rd27;
	ld.global.f32 	%f47, [%rd29];
	add.f32 	%f48, %f46, %f47;
	add.f32 	%f49, %f45, %f48;
	add.s32 	%r35, %r55, 1;
	mul.wide.u32 	%rd30, %r35, 4;
	add.s64 	%rd31, %rd2, %rd30;
	ld.global.f32 	%f50, [%rd31];
	add.s64 	%rd32, %rd1, %rd30;
	ld.global.f32 	%f51, [%rd32];
	add.f32 	%f52, %f50, %f51;
	add.f32 	%f53, %f49, %f52;
	add.s32 	%r36, %r55, 2;
	mul.wide.u32 	%rd33, %r36, 4;
	add.s64 	%rd34, %rd2, %rd33;
	ld.global.f32 	%f54, [%rd34];
	add.s64 	%rd35, %rd1, %rd33;
	ld.global.f32 	%f55, [%rd35];
	add.f32 	%f56, %f54, %f55;
	add.f32 	%f57, %f53, %f56;
	add.s32 	%r37, %r55, 3;
	mul.wide.u32 	%rd36, %r37, 4;
	add.s64 	%rd37, %rd2, %rd36;
	ld.global.f32 	%f58, [%rd37];
	add.s64 	%rd38, %rd1, %rd36;
	ld.global.f32 	%f59, [%rd38];
	add.f32 	%f60, %f58, %f59;
	add.f32 	%f61, %f57, %f60;
	add.s32 	%r38, %r55, 4;
	mul.wide.u32 	%rd39, %r38, 4;
	add.s64 	%rd40, %rd2, %rd39;
	ld.global.f32 	%f62, [%rd40];
	add.s64 	%rd41, %rd1, %rd39;
	ld.global.f32 	%f63, [%rd41];
	add.f32 	%f64, %f62, %f63;
	add.f32 	%f65, %f61, %f64;
	add.s32 	%r39, %r55, 5;
	mul.wide.u32 	%rd42, %r39, 4;
	add.s64 	%rd43, %rd2, %rd42;
	ld.global.f32 	%f66, [%rd43];
	add.s64 	%rd44, %rd1, %rd42;
	ld.global.f32 	%f67, [%rd44];
	add.f32 	%f68, %f66, %f67;
	add.f32 	%f69, %f65, %f68;
	add.s32 	%r40, %r55, 6;
	mul.wide.u32 	%rd45, %r40, 4;
	add.s64 	%rd46, %rd2, %rd45;
	ld.global.f32 	%f70, [%rd46];
	add.s64 	%rd47, %rd1, %rd45;
	ld.global.f32 	%f71, [%rd47];
	add.f32 	%f72, %f70, %f71;
	add.f32 	%f73, %f69, %f72;
	add.s32 	%r41, %r55, 7;
	mul.wide.u32 	%rd48, %r41, 4;
	add.s64 	%rd49, %rd2, %rd48;
	ld.global.f32 	%f74, [%rd49];
	add.s64 	%rd50, %rd1, %rd48;
	ld.global.f32 	%f75, [%rd50];
	add.f32 	%f76, %f74, %f75;
	add.f32 	%f77, %f73, %f76;
	mul.wide.u32 	%rd51, %r34, 4;
	add.s64 	%rd52, %rd2, %rd51;
	ld.global.f32 	%f78, [%rd52];
	add.s64 	%rd53, %rd1, %rd51;
	ld.global.f32 	%f79, [%rd53];
	add.f32 	%f80, %f78, %f79;
	add.f32 	%f140, %f77, %f80;
	add.s32 	%r56, %r56, 16;
	add.s32 	%r55, %r55, 16;
	setp.ne.s32 	%p3, %r56, 0;
	@%p3 bra 	$L__BB0_3;
$L__BB0_4:
	setp.eq.s32 	%p4, %r2, 0;
	@%p4 bra 	$L__BB0_13;
	and.b32  	%r11, %r23, 7;
	setp.lt.u32 	%p5, %r2, 8;
	@%p5 bra 	$L__BB0_7;
	add.s32 	%r42, %r58, %r1;
	mul.wide.u32 	%rd54, %r42, 4;
	add.s64 	%rd55, %rd2, %rd54;
	ld.global.f32 	%f82, [%rd55];
	add.s64 	%rd56, %rd1, %rd54;
	ld.global.f32 	%f83, [%rd56];
	add.f32 	%f84, %f82, %f83;
	add.f32 	%f85, %f140, %f84;
	add.s32 	%r43, %r42, 1;
	mul.wide.u32 	%rd57, %r43, 4;
	add.s64 	%rd58, %rd2, %rd57;
	ld.global.f32 	%f86, [%rd58];
	add.s64 	%rd59, %rd1, %rd57;
	ld.global.f32 	%f87, [%rd59];
	add.f32 	%f88, %f86, %f87;
	add.f32 	%f89, %f85, %f88;
	add.s32 	%r44, %r42, 2;
	mul.wide.u32 	%rd60, %r44, 4;
	add.s64 	%rd61, %rd2, %rd60;
	ld.global.f32 	%f90, [%rd61];
	add.s64 	%rd62, %rd1, %rd60;
	ld.global.f32 	%f91, [%rd62];
	add.f32 	%f92, %f90, %f91;
	add.f32 	%f93, %f89, %f92;
	add.s32 	%r45, %r42, 3;
	mul.wide.u32 	%rd63, %r45, 4;
	add.s64 	%rd64, %rd2, %rd63;
	ld.global.f32 	%f94, [%rd64];
	add.s64 	%rd65, %rd1, %rd63;
	ld.global.f32 	%f95, [%rd65];
	add.f32 	%f96, %f94, %f95;
	add.f32 	%f97, %f93, %f96;
	add.s32 	%r46, %r42, 4;
	mul.wide.u32 	%rd66, %r46, 4;
	add.s64 	%rd67, %rd2, %rd66;
	ld.global.f32 	%f98, [%rd67];
	add.s64 	%rd68, %rd1, %rd66;
	ld.global.f32 	%f99, [%rd68];
	add.f32 	%f100, %f98, %f99;
	add.f32 	%f101, %f97, %f100;
	add.s32 	%r47, %r42, 5;
	mul.wide.u32 	%rd69, %r47, 4;
	add.s64 	%rd70, %rd2, %rd69;
	ld.global.f32 	%f102, [%rd70];
	add.s64 	%rd71, %rd1, %rd69;
	ld.global.f32 	%f103, [%rd71];
	add.f32 	%f104, %f102, %f103;
	add.f32 	%f105, %f101, %f104;
	add.s32 	%r48, %r42, 6;
	mul.wide.u32 	%rd72, %r48, 4;
	add.s64 	%rd73, %rd2, %rd72;
	ld.global.f32 	%f106, [%rd73];
	add.s64 	%rd74, %rd1, %rd72;
	ld.global.f32 	%f107, [%rd74];
	add.f32 	%f108, %f106, %f107;
	add.f32 	%f109, %f105, %f108;
	add.s32 	%r49, %r42, 7;
	mul.wide.u32 	%rd75, %r49, 4;
	add.s64 	%rd76, %rd2, %rd75;
	ld.global.f32 	%f110, [%rd76];
	add.s64 	%rd77, %rd1, %rd75;
	ld.global.f32 	%f111, [%rd77];
	add.f32 	%f112, %f110, %f111;
	add.f32 	%f140, %f109, %f112;
	add.s32 	%r58, %r58, 8;
$L__BB0_7:
	setp.eq.s32 	%p6, %r11, 0;
	@%p6 bra 	$L__BB0_13;
	and.b32  	%r14, %r23, 3;
	setp.lt.u32 	%p7, %r11, 4;
	@%p7 bra 	$L__BB0_10;
	add.s32 	%r50, %r58, %r1;
	mul.wide.u32 	%rd78, %r50, 4;
	add.s64 	%rd79, %rd2, %rd78;
	ld.global.f32 	%f114, [%rd79];
	add.s64 	%rd80, %rd1, %rd78;
	ld.global.f32 	%f115, [%rd80];
	add.f32 	%f116, %f114, %f115;
	add.f32 	%f117, %f140, %f116;
	add.s32 	%r51, %r50, 1;
	mul.wide.u32 	%rd81, %r51, 4;
	add.s64 	%rd82, %rd2, %rd81;
	ld.global.f32 	%f118, [%rd82];
	add.s64 	%rd83, %rd1, %rd81;
	ld.global.f32 	%f119, [%rd83];
	add.f32 	%f120, %f118, %f119;
	add.f32 	%f121, %f117, %f120;
	add.s32 	%r52, %r50, 2;
	mul.wide.u32 	%rd84, %r52, 4;
	add.s64 	%rd85, %rd2, %rd84;
	ld.global.f32 	%f122, [%rd85];
	add.s64 	%rd86, %rd1, %rd84;
	ld.global.f32 	%f123, [%rd86];
	add.f32 	%f124, %f122, %f123;
	add.f32 	%f125, %f121, %f124;
	add.s32 	%r53, %r50, 3;
	mul.wide.u32 	%rd87, %r53, 4;
	add.s64 	%rd88, %rd2, %rd87;
	ld.global.f32 	%f126, [%rd88];
	add.s64 	%rd89, %rd1, %rd87;
	ld.global.f32 	%f127, [%rd89];
	add.f32 	%f128, %f126, %f127;
	add.f32 	%f140, %f125, %f128;
	add.s32 	%r58, %r58, 4;
$L__BB0_10:
	setp.eq.s32 	%p8, %r14, 0;
	@%p8 bra 	$L__BB0_13;
	add.s32 	%r61, %r58, %r1;
	neg.s32 	%r60, %r14;
$L__BB0_12:
	.pragma "nounroll";
	mul.wide.u32 	%rd90, %r61, 4;
	add.s64 	%rd91, %rd2, %rd90;
	ld.global.f32 	%f129, [%rd91];
	add.s64 	%rd92, %rd1, %rd90;
	ld.global.f32 	%f130, [%rd92];
	add.f32 	%f131, %f129, %f130;
	add.f32 	%f140, %f140, %f131;
	add.s32 	%r61, %r61, 1;
	add.s32 	%r60, %r60, 1;
	setp.ne.s32 	%p9, %r60, 0;
	@%p9 bra 	$L__BB0_12;
$L__BB0_13:
	cvta.to.global.u64 	%rd93, %rd3;
	mov.u32 	%r54, %ctaid.x;
	mul.wide.u32 	%rd94, %r54, 4;
	add.s64 	%rd95, %rd93, %rd94;
	st.global.f32 	[%rd95], %f140;
	ret;

}
	// .globl	_Z7prod_k4PfS_S_i
.visible .entry _Z7prod_k4PfS_S_i(
	.param .u64 .ptr .align 1 _Z7prod_k4PfS_S_i_param_0,
	.param .u64 .ptr .align 1 _Z7prod_k4PfS_S_i_param_1,
	.param .u64 .ptr .align 1 _Z7prod_k4PfS_S_i_param_2,
	.param .u32 _Z7prod_k4PfS_S_i_param_3
)
{
	.reg .pred 	%p<6>;
	.reg .b32 	%r<16>;
	.reg .b32 	%f<8>;
	.reg .b64 	%rd<12>;

	ld.param.u64 	%rd1, [_Z7prod_k4PfS_S_i_param_0];
	ld.param.u64 	%rd2, [_Z7prod_k4PfS_S_i_param_1];
	ld.param.u64 	%rd3, [_Z7prod_k4PfS_S_i_param_2];
	ld.param.u32 	%r8, [_Z7prod_k4PfS_S_i_param_3];
	mov.u32 	%r1, %tid.x;
	mov.u32 	%r2, %ctaid.x;
	mov.u32 	%r15, %ntid.x;
	mad.lo.s32 	%r4, %r2, %r15, %r1;
	mov.u32 	%r9, %nctaid.x;
	mul.lo.s32 	%r10, %r8, %r9;
	setp.ge.u32 	%p1, %r4, %r10;
	shl.b32 	%r11, %r1, 2;
	mov.u32 	%r12, local_c;
	add.s32 	%r5, %r12, %r11;
	@%p1 bra 	$L__BB1_2;
	cvta.to.global.u64 	%rd4, %rd1;
	cvta.to.global.u64 	%rd5, %rd2;
	mul.wide.s32 	%rd6, %r4, 4;
	add.s64 	%rd7, %rd4, %rd6;
	ld.global.f32 	%f1, [%rd7];
	add.s64 	%rd8, %rd5, %rd6;
	ld.global.f32 	%f2, [%rd8];
	mul.f32 	%f3, %f1, %f2;
	st.shared.f32 	[%r5], %f3;
$L__BB1_2:
	bar.sync 	0;
	setp.lt.u32 	%p2, %r15, 2;
	@%p2 bra 	$L__BB1_6;
$L__BB1_3:
	shr.u32 	%r7, %r15, 1;
	setp.ge.u32 	%p3, %r1, %r7;
	@%p3 bra 	$L__BB1_5;
	ld.shared.f32 	%f4, [%r5];
	shl.b32 	%r13, %r7, 2;
	add.s32 	%r14, %r5, %r13;
	ld.shared.f32 	%f5, [%r14];
	add.f32 	%f6, %f4, %f5;
	st.shared.f32 	[%r5], %f6;
$L__BB1_5:
	bar.sync 	0;
	setp.gt.u32 	%p4, %r15, 3;
	mov.u32 	%r15, %r7;
	@%p4 bra 	$L__BB1_3;
$L__BB1_6:
	setp.ne.s32 	%p5, %r1, 0;
	@%p5 bra 	$L__BB1_8;
	ld.shared.f32 	%f7, [local_c];
	cvta.to.global.u64 	%rd9, %rd3;
	mul.wide.u32 	%rd10, %r2, 4;
	add.s64 	%rd11, %rd9, %rd10;
	st.global.f32 	[%rd11], %f7;
$L__BB1_8:
	ret;

}


// ===== COMPILED SASS (sm_100) =====

	.target	sm_100

	.elftype	@"ET_EXEC"


//--------------------- .note.nv.tkinfo           --------------------------
	.section	.note.nv.tkinfo,"",@"SHT_NOTE"
	.sectionflags	@"SHF_NOTE_NV_TKINFO"
	.tkinfo
        /*0018*/ 	.word	0x00000002
        /*0030*/ 	.string	""
        /*0030*/ 	.string	"ptxas"
        /*0030*/ 	.string	"Cuda compilation tools, release 13.0, V13.0.88"
        /*0030*/ 	.string	"Build cuda_13.0.r13.0/compiler.36424714_0"
        /*0030*/ 	.string	"-arch sm_100 -m 64 "



//--------------------- .note.nv.cuinfo           --------------------------
	.section	.note.nv.cuinfo,"",@"SHT_NOTE"
	.sectionflags	@"SHF_NOTE_NV_CUINFO"
        /*0018*/ 	.short	0x0002
        /*001a*/ 	.short	0x0064
        /*001c*/ 	.short	0x0082
	.zero		2


//--------------------- .nv.info                  --------------------------
	.section	.nv.info,"",@"SHT_CUDA_INFO"
	.align	4


	//----- nvinfo : EIATTR_REGCOUNT
	.align		4
        /*0000*/ 	.byte	0x04, 0x2f
        /*0002*/ 	.short	(.L_1 - .L_0)
	.align		4
.L_0:
        /*0004*/ 	.word	index@(_Z7prod_k3PfS_S_i)
        /*0008*/ 	.word	0x00000020


	//----- nvinfo : EIATTR_FRAME_SIZE
	.align		4
.L_1:
        /*000c*/ 	.byte	0x04, 0x11
        /*000e*/ 	.short	(.L_3 - .L_2)
	.align		4
.L_2:
        /*0010*/ 	.word	index@(_Z7prod_k3PfS_S_i)
        /*0014*/ 	.word	0x00000000


	//----- nvinfo : EIATTR_REGCOUNT
	.align		4
.L_3:
        /*0018*/ 	.byte	0x04, 0x2f
        /*001a*/ 	.short	(.L_5 - .L_4)
	.align		4
.L_4:
        /*001c*/ 	.word	index@(_Z7prod_k4PfS_S_i)
        /*0020*/ 	.word	0x0000000c


	//----- nvinfo : EIATTR_FRAME_SIZE
	.align		4
.L_5:
        /*0024*/ 	.byte	0x04, 0x11
        /*0026*/ 	.short	(.L_7 - .L_6)
	.align		4
.L_6:
        /*0028*/ 	.word	index@(_Z7prod_k4PfS_S_i)
        /*002c*/ 	.word	0x00000000


	//----- nvinfo : EIATTR_MIN_STACK_SIZE
	.align		4
.L_7:
        /*0030*/ 	.byte	0x04, 0x12
        /*0032*/ 	.short	(.L_9 - .L_8)
	.align		4
.L_8:
        /*0034*/ 	.word	index@(_Z7prod_k4PfS_S_i)
        /*0038*/ 	.word	0x00000000


	//----- nvinfo : EIATTR_MIN_STACK_SIZE
	.align		4
.L_9:
        /*003c*/ 	.byte	0x04, 0x12
        /*003e*/ 	.short	(.L_11 - .L_10)
	.align		4
.L_10:
        /*0040*/ 	.word	index@(_Z7prod_k3PfS_S_i)
        /*0044*/ 	.word	0x00000000
.L_11:


//--------------------- .nv.compat                --------------------------
	.section	.nv.compat,"",@"SHT_CUDA_COMPAT_INFO"
	.align	4
        /*0000*/ 	.byte	0x02, 0x09, 0x00, 0x00, 0x02, 0x02, 0x01, 0x00, 0x02, 0x05, 0x05, 0x00, 0x03, 0x07, 0x01, 0x01
        /*0010*/ 	.byte	0x02, 0x03, 0x00, 0x00, 0x02, 0x06, 0x01, 0x00, 0x04, 0x0b, 0x08, 0x00, 0x09, 0x00, 0x00, 0x00
        /*0020*/ 	.byte	0x00, 0x00, 0x00, 0x00


//--------------------- .nv.info._Z7prod_k4PfS_S_i --------------------------
	.section	.nv.info._Z7prod_k4PfS_S_i,"",@"SHT_CUDA_INFO"
	.sectionflags	@""
	.align	4


	//----- nvinfo : EIATTR_CUDA_API_VERSION
	.align		4
        /*0000*/ 	.byte	0x04, 0x37
        /*0002*/ 	.short	(.L_13 - .L_12)
.L_12:
        /*0004*/ 	.word	0x00000082


	//----- nvinfo : EIATTR_KPARAM_INFO
	.align		4
.L_13:
        /*0008*/ 	.byte	0x04, 0x17
        /*000a*/ 	.short	(.L_15 - .L_14)
.L_14:
        /*000c*/ 	.word	0x00000000
        /*0010*/ 	.short	0x0003
        /*0012*/ 	.short	0x0018
        /*0014*/ 	.byte	0x00, 0xf0, 0x11, 0x00


	//----- nvinfo : EIATTR_KPARAM_INFO
	.align		4
.L_15:
        /*0018*/ 	.byte	0x04, 0x17
        /*001a*/ 	.short	(.L_17 - .L_16)
.L_16:
        /*001c*/ 	.word	0x00000000
        /*0020*/ 	.short	0x0002
        /*0022*/ 	.short	0x0010
        /*0024*/ 	.byte	0x00, 0xf5, 0x21, 0x00


	//----- nvinfo : EIATTR_KPARAM_INFO
	.align		4
.L_17:
        /*0028*/ 	.byte	0x04, 0x17
        /*002a*/ 	.short	(.L_19 - .L_18)
.L_18:
        /*002c*/ 	.word	0x00000000
        /*0030*/ 	.short	0x0001
        /*0032*/ 	.short	0x0008
        /*0034*/ 	.byte	0x00, 0xf5, 0x21, 0x00


	//----- nvinfo : EIATTR_KPARAM_INFO
	.align		4
.L_19:
        /*0038*/ 	.byte	0x04, 0x17
        /*003a*/ 	.short	(.L_21 - .L_20)
.L_20:
        /*003c*/ 	.word	0x00000000
        /*0040*/ 	.short	0x0000
        /*0042*/ 	.short	0x0000
        /*0044*/ 	.byte	0x00, 0xf5, 0x21, 0x00


	//----- nvinfo : EIATTR_SPARSE_MMA_MASK
	.align		4
.L_21:
        /*0048*/ 	.byte	0x03, 0x50
        /*004a*/ 	.short	0x0000


	//----- nvinfo : EIATTR_MAXREG_COUNT
	.align		4
        /*004c*/ 	.byte	0x03, 0x1b
        /*004e*/ 	.short	0x00ff


	//----- nvinfo : EIATTR_NUM_BARRIERS
	.align		4
        /*0050*/ 	.byte	0x02, 0x4c
        /*0052*/ 	.byte	0x01
	.zero		1


	//----- nvinfo : EIATTR_MERCURY_ISA_VERSION
	.align		4
        /*0054*/ 	.byte	0x03, 0x5f
        /*0056*/ 	.short	0x0101


	//----- nvinfo : EIATTR_VRC_CTA_INIT_COUNT
	.align		4
        /*0058*/ 	.byte	0x02, 0x4a
	.zero		1
	.zero		1


	//----- nvinfo : EIATTR_EXIT_INSTR_OFFSETS
	.align		4
        /*005c*/ 	.byte	0x04, 0x1c
        /*005e*/ 	.short	(.L_23 - .L_22)


	//   ....[0]....
.L_22:
        /*0060*/ 	.word	0x00000260


	//   ....[1]....
        /*0064*/ 	.word	0x000002e0


	//----- nvinfo : EIATTR_CBANK_PARAM_SIZE
	.align		4
.L_23:
        /*0068*/ 	.byte	0x03, 0x19
        /*006a*/ 	.short	0x001c


	//----- nvinfo : EIATTR_PARAM_CBANK
	.align		4
        /*006c*/ 	.byte	0x04, 0x0a
        /*006e*/ 	.short	(.L_25 - .L_24)
	.align		4
.L_24:
        /*0070*/ 	.word	index@(.nv.constant0._Z7prod_k4PfS_S_i)
        /*0074*/ 	.short	0x0380
        /*0076*/ 	.short	0x001c


	//----- nvinfo : EIATTR_SW_WAR
	.align		4
.L_25:
        /*0078*/ 	.byte	0x04, 0x36
        /*007a*/ 	.short	(.L_27 - .L_26)
.L_26:
        /*007c*/ 	.word	0x00000008
.L_27:


//--------------------- .nv.info._Z7prod_k3PfS_S_i --------------------------
	.section	.nv.info._Z7prod_k3PfS_S_i,"",@"SHT_CUDA_INFO"
	.sectionflags	@""
	.align	4


	//----- nvinfo : EIATTR_CUDA_API_VERSION
	.align		4
        /*0000*/ 	.byte	0x04, 0x37
        /*0002*/ 	.short	(.L_29 - .L_28)
.L_28:
        /*0004*/ 	.word	0x00000082


	//----- nvinfo : EIATTR_KPARAM_INFO
	.align		4
.L_29:
        /*0008*/ 	.byte	0x04, 0x17
        /*000a*/ 	.short	(.L_31 - .L_30)
.L_30:
        /*000c*/ 	.word	0x00000000
        /*0010*/ 	.short	0x0003
        /*0012*/ 	.short	0x0018
        /*0014*/ 	.byte	0x00, 0xf0, 0x11, 0x00


	//----- nvinfo : EIATTR_KPARAM_INFO
	.align		4
.L_31:
        /*0018*/ 	.byte	0x04, 0x17
        /*001a*/ 	.short	(.L_33 - .L_32)
.L_32:
        /*001c*/ 	.word	0x00000000
        /*0020*/ 	.short	0x0002
        /*0022*/ 	.short	0x0010
        /*0024*/ 	.byte	0x00, 0xf5, 0x21, 0x00


	//----- nvinfo : EIATTR_KPARAM_INFO
	.align		4
.L_33:
        /*0028*/ 	.byte	0x04, 0x17
        /*002a*/ 	.short	(.L_35 - .L_34)
.L_34:
        /*002c*/ 	.word	0x00000000
        /*0030*/ 	.short	0x0001
        /*0032*/ 	.short	0x0008
        /*0034*/ 	.byte	0x00, 0xf5, 0x21, 0x00


	//----- nvinfo : EIATTR_KPARAM_INFO
	.align		4
.L_35:
        /*0038*/ 	.byte	0x04, 0x17
        /*003a*/ 	.short	(.L_37 - .L_36)
.L_36:
        /*003c*/ 	.word	0x00000000
        /*0040*/ 	.short	0x0000
        /*0042*/ 	.short	0x0000
        /*0044*/ 	.byte	0x00, 0xf5, 0x21, 0x00


	//----- nvinfo : EIATTR_SPARSE_MMA_MASK
	.align		4
.L_37:
        /*0048*/ 	.byte	0x03, 0x50
        /*004a*/ 	.short	0x0000


	//----- nvinfo : EIATTR_MAXREG_COUNT
	.align		4
        /*004c*/ 	.byte	0x03, 0x1b
        /*004e*/ 	.short	0x00ff


	//----- nvinfo : EIATTR_MERCURY_ISA_VERSION
	.align		4
        /*0050*/ 	.byte	0x03, 0x5f
        /*0052*/ 	.short	0x0101


	//----- nvinfo : EIATTR_VRC_CTA_INIT_COUNT
	.align		4
        /*0054*/ 	.byte	0x02, 0x4a
	.zero		1
	.zero		1


	//----- nvinfo : EIATTR_EXIT_INSTR_OFFSETS
	.align		4
        /*0058*/ 	.byte	0x04, 0x1c
        /*005a*/ 	.short	(.L_39 - .L_38)


	//   ....[0]....
.L_38:
        /*005c*/ 	.word	0x00001010


	//----- nvinfo : EIATTR_CBANK_PARAM_SIZE
	.align		4
.L_39:
        /*0060*/ 	.byte	0x03, 0x19
        /*0062*/ 	.short	0x001c


	//----- nvinfo : EIATTR_PARAM_CBANK
	.align		4
        /*0064*/ 	.byte	0x04, 0x0a
        /*0066*/ 	.short	(.L_41 - .L_40)
	.align		4
.L_40:
        /*0068*/ 	.word	index@(.nv.constant0._Z7prod_k3PfS_S_i)
        /*006c*/ 	.short	0x0380
        /*006e*/ 	.short	0x001c


	//----- nvinfo : EIATTR_SW_WAR
	.align		4
.L_41:
        /*0070*/ 	.byte	0x04, 0x36
        /*0072*/ 	.short	(.L_43 - .L_42)
.L_42:
        /*0074*/ 	.word	0x00000008
.L_43:


//--------------------- .nv.callgraph             --------------------------
	.section	.nv.callgraph,"",@"SHT_CUDA_CALLGRAPH"
	.align	4
	.sectionentsize	8
	.align		4
        /*0000*/ 	.word	0x00000000
	.align		4
        /*0004*/ 	.word	0xffffffff
	.align		4
        /*0008*/ 	.word	0x00000000
	.align		4
        /*000c*/ 	.word	0xfffffffe
	.align		4
        /*0010*/ 	.word	0x00000000
	.align		4
        /*0014*/ 	.word	0xfffffffd
	.align		4
        /*0018*/ 	.word	0x00000000
	.align		4
        /*001c*/ 	.word	0xfffffffc


//--------------------- .text._Z7prod_k4PfS_S_i   --------------------------
	.section	.text._Z7prod_k4PfS_S_i,"ax",@progbits
	.align	128
        .global         _Z7prod_k4PfS_S_i
        .type           _Z7prod_k4PfS_S_i,@function
        .size           _Z7prod_k4PfS_S_i,(.L_x_10 - _Z7prod_k4PfS_S_i)
        .other          _Z7prod_k4PfS_S_i,@"STO_CUDA_ENTRY STV_DEFAULT"
_Z7prod_k4PfS_S_i:
.text._Z7prod_k4PfS_S_i:
[----:B------:R-:W-:Y:S01]  /*0000*/  LDC R1, c[0x0][0x37c] ;  /* 0x0000df00ff017b82 */ /* 0x000fe20000000800 */
[----:B------:R-:W0:Y:S01]  /*0010*/  S2R R8, SR_TID.X ;  /* 0x0000000000087919 */ /* 0x000e220000002100 */
[----:B------:R-:W0:Y:S06]  /*0020*/  LDCU UR8, c[0x0][0x360] ;  /* 0x00006c00ff0877ac */ /* 0x000e2c0008000800 */
[----:B------:R-:W1:Y:S01]  /*0030*/  LDC.64 R2, c[0x0][0x380] ;  /* 0x0000e000ff027b82 */ /* 0x000e620000000a00 */
[----:B------:R-:W0:Y:S01]  /*0040*/  S2R R9, SR_CTAID.X ;  /* 0x0000000000097919 */ /* 0x000e220000002500 */
[----:B------:R-:W2:Y:S01]  /*0050*/  LDCU UR5, c[0x0][0x398] ;  /* 0x00007300ff0577ac */ /* 0x000ea20008000800 */
[----:B------:R-:W2:Y:S05]  /*0060*/  LDCU UR4, c[0x0][0x370] ;  /* 0x00006e00ff0477ac */ /* 0x000eaa0008000800 */
[----:B------:R-:W3:Y:S01]  /*0070*/  LDC.64 R4, c[0x0][0x388] ;  /* 0x0000e200ff047b82 */ /* 0x000ee20000000a00 */
[----:B------:R-:W4:Y:S01]  /*0080*/  LDCU.64 UR6, c[0x0][0x358] ;  /* 0x00006b00ff0677ac */ /* 0x000f220008000a00 */
[----:B--2---:R-:W-:Y:S01]  /*0090*/  UIMAD UR4, UR4, UR5, URZ ;  /* 0x00000005040472a4 */ /* 0x004fe2000f8e02ff */
[----:B0-----:R-:W-:-:S05]  /*00a0*/  IMAD R7, R9, UR8, R8 ;  /* 0x0000000809077c24 */ /* 0x001fca000f8e0208 */
[----:B------:R-:W-:-:S13]  /*00b0*/  ISETP.GE.U32.AND P1, PT, R7, UR4, PT ;  /* 0x0000000407007c0c */ /* 0x000fda000bf26070 */
[----:B-1----:R-:W-:-:S04]  /*00c0*/  @!P1 IMAD.WIDE R2, R7, 0x4, R2 ;  /* 0x0000000407029825 */ /* 0x002fc800078e0202 */
[----:B---3--:R-:W-:Y:S02]  /*00d0*/  @!P1 IMAD.WIDE R4, R7, 0x4, R4 ;  /* 0x0000000407049825 */ /* 0x008fe400078e0204 */
[----:B----4-:R-:W2:Y:S04]  /*00e0*/  @!P1 LDG.E R2, desc[UR6][R2.64] ;  /* 0x0000000602029981 */ /* 0x010ea8000c1e1900 */
[----:B------:R-:W2:Y:S01]  /*00f0*/  @!P1 LDG.E R5, desc[UR6][R4.64] ;  /* 0x0000000604059981 */ /* 0x000ea2000c1e1900 */
[----:B------:R-:W0:Y:S01]  /*0100*/  S2UR UR5, SR_CgaCtaId ;  /* 0x00000000000579c3 */ /* 0x000e220000008800 */
[----:B------:R-:W-:Y:S01]  /*0110*/  IMAD.U32 R6, RZ, RZ, UR8 ;  /* 0x00000008ff067e24 */ /* 0x000fe2000f8e00ff */
[----:B------:R-:W-:Y:S01]  /*0120*/  UMOV UR4, 0x400 ;  /* 0x0000040000047882 */ /* 0x000fe20000000000 */
[----:B------:R-:W-:-:S03]  /*0130*/  ISETP.NE.AND P0, PT, R8, RZ, PT ;  /* 0x000000ff0800720c */ /* 0x000fc60003f05270 */
[----:B------:R-:W-:Y:S01]  /*0140*/  ISETP.GE.U32.AND P2, PT, R6, 0x2, PT ;  /* 0x000000020600780c */ /* 0x000fe20003f46070 */
[----:B0-----:R-:W-:-:S06]  /*0150*/  ULEA UR4, UR5, UR4, 0x18 ;  /* 0x0000000405047291 */ /* 0x001fcc000f8ec0ff */
[----:B------:R-:W-:Y:S01]  /*0160*/  LEA R0, R8, UR4, 0x2 ;  /* 0x0000000408007c11 */ /* 0x000fe2000f8e10ff */
[----:B--2---:R-:W-:-:S05]  /*0170*/  @!P1 FMUL R7, R2, R5 ;  /* 0x0000000502079220 */ /* 0x004fca0000400000 */
[----:B------:R0:W-:Y:S01]  /*0180*/  @!P1 STS [R0], R7 ;  /* 0x0000000700009388 */ /* 0x0001e20000000800 */
[----:B------:R-:W-:Y:S06]  /*0190*/  BAR.SYNC.DEFER_BLOCKING 0x0 ;  /* 0x0000000000007b1d */ /* 0x000fec0000010000 */
[----:B------:R-:W-:Y:S05]  /*01a0*/  @!P2 BRA `(.L_x_0) ;  /* 0x00000000002ca947 */ /* 0x000fea0003800000 */
.L_x_1:
[----:B0-----:R-:W-:-:S04]  /*01b0*/  SHF.R.U32.HI R7, RZ, 0x1, R6 ;  /* 0x00000001ff077819 */ /* 0x001fc80000011606 */
[----:B------:R-:W-:-:S13]  /*01c0*/  ISETP.GE.U32.AND P1, PT, R8, R7, PT ;  /* 0x000000070800720c */ /* 0x000fda0003f26070 */
[----:B------:R-:W-:Y:S01]  /*01d0*/  @!P1 LEA R3, R7, R0, 0x2 ;  /* 0x0000000007039211 */ /* 0x000fe200078e10ff */
[----:B------:R-:W-:Y:S05]  /*01e0*/  @!P1 LDS R2, [R0] ;  /* 0x0000000000029984 */ /* 0x000fea0000000800 */
[----:B------:R-:W0:Y:S02]  /*01f0*/  @!P1 LDS R3, [R3] ;  /* 0x0000000003039984 */ /* 0x000e240000000800 */
[----:B0-----:R-:W-:-:S05]  /*0200*/  @!P1 FADD R5, R2, R3 ;  /* 0x0000000302059221 */ /* 0x001fca0000000000 */
[----:B------:R1:W-:Y:S01]  /*0210*/  @!P1 STS [R0], R5 ;  /* 0x0000000500009388 */ /* 0x0003e20000000800 */
[----:B------:R-:W-:Y:S01]  /*0220*/  BAR.SYNC.DEFER_BLOCKING 0x0 ;  /* 0x0000000000007b1d */ /* 0x000fe20000010000 */
[----:B------:R-:W-:Y:S01]  /*0230*/  ISETP.GT.U32.AND P1, PT, R6, 0x3, PT ;  /* 0x000000030600780c */ /* 0x000fe20003f24070 */
[----:B------:R-:W-:-:S12]  /*0240*/  IMAD.MOV.U32 R6, RZ, RZ, R7 ;  /* 0x000000ffff067224 */ /* 0x000fd800078e0007 */
[----:B-1----:R-:W-:Y:S05]  /*0250*/  @P1 BRA `(.L_x_1) ;  /* 0xfffffffc00d41947 */ /* 0x002fea000383ffff */
.L_x_0:
[----:B------:R-:W-:Y:S05]  /*0260*/  @P0 EXIT ;  /* 0x000000000000094d */ /* 0x000fea0003800000 */
[----:B------:R-:W1:Y:S01]  /*0270*/  S2UR UR5, SR_CgaCtaId ;  /* 0x00000000000579c3 */ /* 0x000e620000008800 */
[----:B------:R-:W-:-:S07]  /*0280*/  UMOV UR4, 0x400 ;  /* 0x0000040000047882 */ /* 0x000fce0000000000 */
[----:B------:R-:W2:Y:S01]  /*0290*/  LDC.64 R2, c[0x0][0x390] ;  /* 0x0000e400ff027b82 */ /* 0x000ea20000000a00 */
[----:B-1----:R-:W-:Y:S01]  /*02a0*/  ULEA UR4, UR5, UR4, 0x18 ;  /* 0x0000000405047291 */ /* 0x002fe2000f8ec0ff */
[----:B--2---:R-:W-:-:S08]  /*02b0*/  IMAD.WIDE.U32 R2, R9, 0x4, R2 ;  /* 0x0000000409027825 */ /* 0x004fd000078e0002 */
[----:B------:R-:W1:Y:S04]  /*02c0*/  LDS R5, [UR4] ;  /* 0x00000004ff057984 */ /* 0x000e680008000800 */
[----:B-1----:R-:W-:Y:S01]  /*02d0*/  STG.E desc[UR6][R2.64], R5 ;  /* 0x0000000502007986 */ /* 0x002fe2000c101906 */
[----:B------:R-:W-:Y:S05]  /*02e0*/  EXIT ;  /* 0x000000000000794d */ /* 0x000fea0003800000 */
.L_x_2:
[----:B------:R-:W-:-:S00]  /*02f0*/  BRA `(.L_x_2) ;  /* 0xfffffffc00fc7947 */ /* 0x000fc0000383ffff */
[----:B------:R-:W-:-:S00]  /*0300*/  NOP ;  /* 0x0000000000007918 */ /* 0x000fc00000000000 */
[----:B------:R-:W-:-:S00]  /*0310*/  NOP ;  /* 0x0000000000007918 */ /* 0x000fc00000000000 */
[----:B------:R-:W-:-:S00]  /*0320*/  NOP ;  /* 0x0000000000007918 */ /* 0x000fc00000000000 */
[----:B------:R-:W-:-:S00]  /*0330*/  NOP ;  /* 0x0000000000007918 */ /* 0x000fc00000000000 */
[----:B------:R-:W-:-:S00]  /*0340*/  NOP ;  /* 0x0000000000007918 */ /* 0x000fc00000000000 */
[----:B------:R-:W-:-:S00]  /*0350*/  NOP ;  /* 0x0000000000007918 */ /* 0x000fc00000000000 */
[----:B------:R-:W-:-:S00]  /*0360*/  NOP ;  /* 0x0000000000007918 */ /* 0x000fc00000000000 */
[----:B------:R-:W-:-:S00]  /*0370*/  NOP ;  /* 0x0000000000007918 */ /* 0x000fc00000000000 */
.L_x_10:


//--------------------- .text._Z7prod_k3PfS_S_i   --------------------------
	.section	.text._Z7prod_k3PfS_S_i,"ax",@progbits
	.align	128
        .global         _Z7prod_k3PfS_S_i
        .type           _Z7prod_k3PfS_S_i,@function
        .size           _Z7prod_k3PfS_S_i,(.L_x_11 - _Z7prod_k3PfS_S_i)
        .other          _Z7prod_k3PfS_S_i,@"STO_CUDA_ENTRY STV_DEFAULT"
_Z7prod_k3PfS_S_i:
.text._Z7prod_k3PfS_S_i:
[----:B------:R-:W-:Y:S01]  /*0000*/  LDC R1, c[0x0][0x37c] ;  /* 0x0000df00ff017b82 */ /* 0x000fe20000000800 */
[----:B------:R-:W0:Y:S01]  /*0010*/  LDCU UR6, c[0x0][0x398] ;  /* 0x00007300ff0677ac */ /* 0x000e220008000800 */
[----:B------:R-:W-:Y:S01]  /*0020*/  HFMA2 R11, -RZ, RZ, 0, 0 ;  /* 0x00000000ff0b7431 */ /* 0x000fe200000001ff */
[----:B------:R-:W1:Y:S01]  /*0030*/  LDCU.64 UR10, c[0x0][0x358] ;  /* 0x00006b00ff0a77ac */ /* 0x000e620008000a00 */
[----:B0-----:R-:W-:-:S09]  /*0040*/  UISETP.GE.AND UP0, UPT, UR6, 0x1, UPT ;  /* 0x000000010600788c */ /* 0x001fd2000bf06270 */
[----:B-1----:R-:W-:Y:S05]  /*0050*/  BRA.U !UP0, `(.L_x_3) ;  /* 0x0000000d08dc7547 */ /* 0x002fea000b800000 */
[----:B------:R-:W0:Y:S01]  /*0060*/  S2UR UR4, SR_CTAID.X ;  /* 0x00000000000479c3 */ /* 0x000e220000002500 */
[----:B------:R-:W0:Y:S01]  /*0070*/  LDCU UR5, c[0x0][0x360] ;  /* 0x00006c00ff0577ac */ /* 0x000e220008000800 */
[----:B------:R-:W-:Y:S02]  /*0080*/  MOV R11, RZ ;  /* 0x000000ff000b7202 */ /* 0x000fe40000000f00 */
[----:B------:R-:W-:Y:S01]  /*0090*/  MOV R2, RZ ;  /* 0x000000ff00027202 */ /* 0x000fe20000000f00 */
[----:B------:R-:W-:Y:S02]  /*00a0*/  UISETP.GE.U32.AND UP1, UPT, UR6, 0x10, UPT ;  /* 0x000000100600788c */ /* 0x000fe4000bf26070 */
[----:B------:R-:W-:-:S04]  /*00b0*/  ULOP3.LUT UR7, UR6, 0xf, URZ, 0xc0, !UPT ;  /* 0x0000000f06077892 */ /* 0x000fc8000f8ec0ff */
[----:B------:R-:W-:Y:S02]  /*00c0*/  UISETP.NE.AND UP0, UPT, UR7, URZ, UPT ;  /* 0x000000ff0700728c */ /* 0x000fe4000bf05270 */
[----:B0-----:R-:W-:Y:S01]  /*00d0*/  UIMAD UR4, UR4, UR5, URZ ;  /* 0x00000005040472a4 */ /* 0x001fe2000f8e02ff */
[----:B------:R-:W-:Y:S11]  /*00e0*/  BRA.U !UP1, `(.L_x_4) ;  /* 0x0000000509ec7547 */ /* 0x000ff6000b800000 */
[----:B------:R-:W-:Y:S01]  /*00f0*/  ULOP3.LUT UR5, UR6, 0x7ffffff0, URZ, 0xc0, !UPT ;  /* 0x7ffffff006057892 */ /* 0x000fe2000f8ec0ff */
[----:B------:R-:W-:Y:S01]  /*0100*/  MOV R11, RZ ;  /* 0x000000ff000b7202 */ /* 0x000fe20000000f00 */
[----:B------:R-:W-:Y:S02]  /*0110*/  UIADD3 UR8, UPT, UPT, UR4, 0x7, URZ ;  /* 0x0000000704087890 */ /* 0x000fe4000fffe0ff */
[----:B------:R-:W-:Y:S02]  /*0120*/  UIADD3 UR9, UPT, UPT, -UR5, URZ, URZ ;  /* 0x000000ff05097290 */ /* 0x000fe4000fffe1ff */
[----:B------:R-:W-:Y:S02]  /*0130*/  MOV R2, UR5 ;  /* 0x0000000500027c02 */ /* 0x000fe40008000f00 */
[----:B------:R-:W-:-:S08]  /*0140*/  MOV R3, UR8 ;  /* 0x0000000800037c02 */ /* 0x000fd00008000f00 */
.L_x_5:
[----:B------:R-:W0:Y:S01]  /*0150*/  LDC.64 R16, c[0x0][0x380] ;  /* 0x0000e000ff107b82 */ /* 0x000e220000000a00 */
[C---:B------:R-:W-:Y:S02]  /*0160*/  IADD3 R23, PT, PT, R3.reuse, -0x7, RZ ;  /* 0xfffffff903177810 */ /* 0x040fe40007ffe0ff */
[C---:B------:R-:W-:Y:S02]  /*0170*/  IADD3 R5, PT, PT, R3.reuse, -0x6, RZ ;  /* 0xfffffffa03057810 */ /* 0x040fe40007ffe0ff */
[----:B------:R-:W-:-:S03]  /*0180*/  IADD3 R7, PT, PT, R3, -0x5, RZ ;  /* 0xfffffffb03077810 */ /* 0x000fc60007ffe0ff */
[----:B------:R-:W1:Y:S01]  /*0190*/  LDC.64 R14, c[0x0][0x388] ;  /* 0x0000e200ff0e7b82 */ /* 0x000e620000000a00 */
[----:B------:R-:W-:Y:S01]  /*01a0*/  IADD3 R25, PT, PT, R3, -0x4, RZ ;  /* 0xfffffffc03197810 */ /* 0x000fe20007ffe0ff */
[----:B0-----:R-:W-:-:S04]  /*01b0*/  IMAD.WIDE.U32 R20, R23, 0x4, R16 ;  /* 0x0000000417147825 */ /* 0x001fc800078e0010 */
[----:B------:R-:W-:Y:S01]  /*01c0*/  IMAD.WIDE.U32 R18, R5, 0x4, R16 ;  /* 0x0000000405127825 */ /* 0x000fe200078e0010 */
[----:B------:R0:W2:Y:S03]  /*01d0*/  LDG.E R13, desc[UR10][R20.64] ;  /* 0x0000000a140d7981 */ /* 0x0000a6000c1e1900 */
[--C-:B-1----:R-:W-:Y:S02]  /*01e0*/  IMAD.WIDE.U32 R22, R23, 0x4, R14.reuse ;  /* 0x0000000417167825 */ /* 0x102fe400078e000e */
[----:B------:R-:W3:Y:S02]  /*01f0*/  LDG.E R18, desc[UR10][R18.64] ;  /* 0x0000000a12127981 */ /* 0x000ee4000c1e1900 */
[----:B------:R-:W-:Y:S02]  /*0200*/  IMAD.WIDE.U32 R4, R5, 0x4, R14 ;  /* 0x0000000405047825 */ /* 0x000fe400078e000e */
[----:B------:R1:W2:Y:S02]  /*0210*/  LDG.E R0, desc[UR10][R22.64] ;  /* 0x0000000a16007981 */ /* 0x0002a4000c1e1900 */
[----:B------:R-:W-:-:S02]  /*0220*/  IMAD.WIDE.U32 R26, R7, 0x4, R16 ;  /* 0x00000004071a7825 */ /* 0x000fc400078e0010 */
[----:B------:R-:W3:Y:S01]  /*0230*/  LDG.E R5, desc[UR10][R4.64] ;  /* 0x0000000a04057981 */ /* 0x000ee2000c1e1900 */
[----:B0-----:R-:W-:-:S03]  /*0240*/  IADD3 R21, PT, PT, R3, -0x3, RZ ;  /* 0xfffffffd03157810 */ /* 0x001fc60007ffe0ff */
[----:B------:R0:W4:Y:S01]  /*0250*/  LDG.E R9, desc[UR10][R26.64] ;  /* 0x0000000a1a097981 */ /* 0x000122000c1e1900 */
[----:B-1----:R-:W-:-:S04]  /*0260*/  IMAD.WIDE.U32 R22, R7, 0x4, R14 ;  /* 0x0000000407167825 */ /* 0x002fc800078e000e */
[C---:B------:R-:W-:Y:S01]  /*0270*/  IMAD.WIDE.U32 R6, R25.reuse, 0x4, R16 ;  /* 0x0000000419067825 */ /* 0x040fe200078e0010 */
[----:B------:R1:W4:Y:S03]  /*0280*/  LDG.E R12, desc[UR10][R22.64] ;  /* 0x0000000a160c7981 */ /* 0x000326000c1e1900 */
[----:B------:R-:W-:Y:S02]  /*0290*/  IMAD.WIDE.U32 R24, R25, 0x4, R14 ;  /* 0x0000000419187825 */ /* 0x000fe400078e000e */
[----:B------:R-:W5:Y:S02]  /*02a0*/  LDG.E R7, desc[UR10][R6.64] ;  /* 0x0000000a06077981 */ /* 0x000f64000c1e1900 */
[C---:B------:R-:W-:Y:S02]  /*02b0*/  IMAD.WIDE.U32 R28, R21.reuse, 0x4, R16 ;  /* 0x00000004151c7825 */ /* 0x040fe400078e0010 */
[----:B------:R-:W5:Y:S02]  /*02c0*/  LDG.E R10, desc[UR10][R24.64] ;  /* 0x0000000a180a7981 */ /* 0x000f64000c1e1900 */
[----:B------:R-:W-:-:S02]  /*02d0*/  IMAD.WIDE.U32 R20, R21, 0x4, R14 ;  /* 0x0000000415147825 */ /* 0x000fc400078e000e */
[----:B------:R-:W5:Y:S04]  /*02e0*/  LDG.E R6, desc[UR10][R28.64] ;  /* 0x0000000a1c067981 */ /* 0x000f68000c1e1900 */
[----:B------:R1:W5:Y:S01]  /*02f0*/  LDG.E R8, desc[UR10][R20.64] ;  /* 0x0000000a14087981 */ /* 0x000362000c1e1900 */
[----:B0-----:R-:W-:-:S05]  /*0300*/  IADD3 R27, PT, PT, R3, -0x2, RZ ;  /* 0xfffffffe031b7810 */ /* 0x001fca0007ffe0ff */
[----:B-1----:R-:W-:-:S04]  /*0310*/  IMAD.WIDE.U32 R22, R27, 0x4, R16 ;  /* 0x000000041b167825 */ /* 0x002fc800078e0010 */
[----:B------:R-:W-:Y:S02]  /*0320*/  IMAD.WIDE.U32 R26, R27, 0x4, R14 ;  /* 0x000000041b1a7825 */ /* 0x000fe400078e000e */
[----:B------:R-:W5:Y:S04]  /*0330*/  LDG.E R23, desc[UR10][R22.64] ;  /* 0x0000000a16177981 */ /* 0x000f68000c1e1900 */
[----:B------:R-:W5:Y:S01]  /*0340*/  LDG.E R4, desc[UR10][R26.64] ;  /* 0x0000000a1a047981 */ /* 0x000f62000c1e1900 */
[C---:B------:R-:W-:Y:S01]  /*0350*/  IADD3 R21, PT, PT, R3.reuse, -0x1, RZ ;  /* 0xffffffff03157810 */ /* 0x040fe20007ffe0ff */
[----:B------:R-:W-:-:S04]  /*0360*/  IMAD.WIDE.U32 R24, R3, 0x4, R16 ;  /* 0x0000000403187825 */ /* 0x000fc800078e0010 */
[----:B------:R-:W-:Y:S02]  /*0370*/  IMAD.WIDE.U32 R28, R21, 0x4, R16 ;  /* 0x00000004151c7825 */ /* 0x000fe400078e0010 */
[----:B------:R0:W5:Y:S02]  /*0380*/  LDG.E R24, desc[UR10][R24.64] ;  /* 0x0000000a18187981 */ /* 0x000164000c1e1900 */
[----:B0-----:R-:W-:Y:S01]  /*0390*/  IADD3 R25, PT, PT, R3, 0x5, RZ ;  /* 0x0000000503197810 */ /* 0x001fe20007ffe0ff */
[----:B--2---:R-:W-:Y:S01]  /*03a0*/  FADD R0, R13, R0 ;  /* 0x000000000d007221 */ /* 0x004fe20000000000 */
[----:B------:R-:W-:-:S03]  /*03b0*/  IADD3 R13, PT, PT, R3, 0x1, RZ ;  /* 0x00000001030d7810 */ /* 0x000fc60007ffe0ff */
[----:B------:R-:W-:Y:S01]  /*03c0*/  FADD R0, R0, R11 ;  /* 0x0000000b00007221 */ /* 0x000fe20000000000 */
[----:B---3--:R-:W-:Y:S01]  /*03d0*/  FADD R20, R18, R5 ;  /* 0x0000000512147221 */ /* 0x008fe20000000000 */
[----:B------:R-:W-:Y:S01]  /*03e0*/  IMAD.WIDE.U32 R18, R13, 0x4, R16 ;  /* 0x000000040d127825 */ /* 0x000fe200078e0010 */
[----:B------:R-:W-:Y:S01]  /*03f0*/  IADD3 R11, PT, PT, R3, 0x2, RZ ;  /* 0x00000002030b7810 */ /* 0x000fe20007ffe0ff */
[----:B------:R-:W2:Y:S02]  /*0400*/  LDG.E R5, desc[UR10][R28.64] ;  /* 0x0000000a1c057981 */ /* 0x000ea4000c1e1900 */
[----:B------:R-:W-:Y:S02]  /*0410*/  FADD R0, R0, R20 ;  /* 0x0000001400007221 */ /* 0x000fe40000000000 */
[----:B------:R0:W3:Y:S01]  /*0420*/  LDG.E R20, desc[UR10][R18.64] ;  /* 0x0000000a12147981 */ /* 0x0000e2000c1e1900 */
[----:B----4-:R-:W-:Y:S01]  /*0430*/  FADD R12, R9, R12 ;  /* 0x0000000c090c7221 */ /* 0x010fe20000000000 */
[----:B------:R-:W-:-:S03]  /*0440*/  IADD3 R9, PT, PT, R3, 0x3, RZ ;  /* 0x0000000303097810 */ /* 0x000fc60007ffe0ff */
[----:B------:R-:W-:Y:S02]  /*0450*/  FADD R0, R0, R12 ;  /* 0x0000000c00007221 */ /* 0x000fe40000000000 */
[----:B0-----:R-:W-:-:S04]  /*0460*/  IMAD.WIDE.U32 R18, R9, 0x4, R16 ;  /* 0x0000000409127825 */ /* 0x001fc800078e0010 */
[----:B-----5:R-:W-:Y:S01]  /*0470*/  FADD R10, R7, R10 ;  /* 0x0000000a070a7221 */ /* 0x020fe20000000000 */
[----:B------:R-:W-:Y:S01]  /*0480*/  IADD3 R7, PT, PT, R3, 0x4, RZ ;  /* 0x0000000403077810 */ /* 0x000fe20007ffe0ff */
[----:B------:R-:W-:-:S04]  /*0490*/  IMAD.WIDE.U32 R26, R11, 0x4, R16 ;  /* 0x000000040b1a7825 */ /* 0x000fc800078e0010 */
[----:B------:R-:W-:Y:S01]  /*04a0*/  FADD R0, R0, R10 ;  /* 0x0000000a00007221 */ /* 0x000fe20000000000 */
[----:B------:R-:W-:Y:S01]  /*04b0*/  IMAD.WIDE.U32 R28, R7, 0x4, R16 ;  /* 0x00000004071c7825 */ /* 0x000fe200078e0010 */
[----:B------:R0:W4:Y:S03]  /*04c0*/  LDG.E R10, desc[UR10][R18.64] ;  /* 0x0000000a120a7981 */ /* 0x000126000c1e1900 */
[----:B------:R-:W-:Y:S01]  /*04d0*/  FADD R6, R6, R8 ;  /* 0x0000000806067221 */ /* 0x000fe20000000000 */
[----:B------:R1:W5:Y:S04]  /*04e0*/  LDG.E R12, desc[UR10][R26.64] ;  /* 0x0000000a1a0c7981 */ /* 0x000368000c1e1900 */
[----:B------:R1:W4:Y:S01]  /*04f0*/  LDG.E R8, desc[UR10][R28.64] ;  /* 0x0000000a1c087981 */ /* 0x000322000c1e1900 */
[----:B0-----:R-:W-:-:S04]  /*0500*/  IMAD.WIDE.U32 R18, R25, 0x4, R16 ;  /* 0x0000000419127825 */ /* 0x001fc800078e0010 */
[----:B-1----:R-:W-:-:S04]  /*0510*/  IMAD.WIDE.U32 R26, R3, 0x4, R14 ;  /* 0x00000004031a7825 */ /* 0x002fc800078e000e */
[----:B------:R-:W-:Y:S02]  /*0520*/  FADD R28, R0, R6 ;  /* 0x00000006001c7221 */ /* 0x000fe40000000000 */
[----:B------:R0:W4:Y:S02]  /*0530*/  LDG.E R6, desc[UR10][R18.64] ;  /* 0x0000000a12067981 */ /* 0x000124000c1e1900 */
[--C-:B0-----:R-:W-:Y:S02]  /*0540*/  IMAD.WIDE.U32 R18, R21, 0x4, R14.reuse ;  /* 0x0000000415127825 */ /* 0x101fe400078e000e */
[----:B------:R0:W2:Y:S04]  /*0550*/  LDG.E R21, desc[UR10][R26.64] ;  /* 0x0000000a1a157981 */ /* 0x0000a8000c1e1900 */
[----:B------:R1:W3:Y:S01]  /*0560*/  LDG.E R0, desc[UR10][R18.64] ;  /* 0x0000000a12007981 */ /* 0x0002e2000c1e1900 */
[----:B0-----:R-:W-:Y:S01]  /*0570*/  IMAD.WIDE.U32 R26, R13, 0x4, R14 ;  /* 0x000000040d1a7825 */ /* 0x001fe200078e000e */
[----:B------:R-:W-:-:S04]  /*0580*/  IADD3 R29, PT, PT, R3, 0x6, RZ ;  /* 0x00000006031d7810 */ /* 0x000fc80007ffe0ff */
[----:B------:R0:W5:Y:S01]  /*0590*/  LDG.E R13, desc[UR10][R26.64] ;  /* 0x0000000a1a0d7981 */ /* 0x000162000c1e1900 */
[----:B-1----:R-:W-:-:S05]  /*05a0*/  IMAD.WIDE.U32 R18, R11, 0x4, R14 ;  /* 0x000000040b127825 */ /* 0x002fca00078e000e */
[----:B------:R1:W4:Y:S01]  /*05b0*/  LDG.E R11, desc[UR10][R18.64] ;  /* 0x0000000a120b7981 */ /* 0x000322000c1e1900 */
[----:B0-----:R-:W-:-:S05]  /*05c0*/  IMAD.WIDE.U32 R26, R9, 0x4, R14 ;  /* 0x00000004091a7825 */ /* 0x001fca00078e000e */
[----:B------:R0:W4:Y:S01]  /*05d0*/  LDG.E R9, desc[UR10][R26.64] ;  /* 0x0000000a1a097981 */ /* 0x000122000c1e1900 */
[----:B-1----:R-:W-:-:S05]  /*05e0*/  IMAD.WIDE.U32 R18, R7, 0x4, R14 ;  /* 0x0000000407127825 */ /* 0x002fca00078e000e */
[----:B------:R1:W4:Y:S01]  /*05f0*/  LDG.E R7, desc[UR10][R18.64] ;  /* 0x0000000a12077981 */ /* 0x000322000c1e1900 */
[----:B0-----:R-:W-:Y:S01]  /*0600*/  FADD R27, R23, R4 ;  /* 0x00000004171b7221 */ /* 0x001fe20000000000 */
[----:B------:R-:W-:-:S05]  /*0610*/  IMAD.WIDE.U32 R22, R29, 0x4, R16 ;  /* 0x000000041d167825 */ /* 0x000fca00078e0010 */
[----:B------:R0:W4:Y:S01]  /*0620*/  LDG.E R4, desc[UR10][R22.64] ;  /* 0x0000000a16047981 */ /* 0x000122000c1e1900 */
[----:B-1----:R-:W-:Y:S01]  /*0630*/  IADD3 R19, PT, PT, R3, 0x7, RZ ;  /* 0x0000000703137810 */ /* 0x002fe20007ffe0ff */
[----:B0-----:R-:W-:Y:S01]  /*0640*/  FADD R22, R28, R27 ;  /* 0x0000001b1c167221 */ /* 0x001fe20000000000 */
[----:B------:R-:W-:-:S04]  /*0650*/  IMAD.WIDE.U32 R26, R25, 0x4, R14 ;  /* 0x00000004191a7825 */ /* 0x000fc800078e000e */
[----:B------:R-:W-:Y:S01]  /*0660*/  IMAD.WIDE.U32 R28, R29, 0x4, R14 ;  /* 0x000000041d1c7825 */ /* 0x000fe200078e000e */
[----:B------:R0:W4:Y:S04]  /*0670*/  LDG.E R23, desc[UR10][R26.64] ;  /* 0x0000000a1a177981 */ /* 0x000128000c1e1900 */
[----:B------:R1:W4:Y:S01]  /*0680*/  LDG.E R25, desc[UR10][R28.64] ;  /* 0x0000000a1c197981 */ /* 0x000322000c1e1900 */
[----:B0-----:R-:W-:Y:S01]  /*0690*/  IADD3 R27, PT, PT, R3, 0x8, RZ ;  /* 0x00000008031b7810 */ /* 0x001fe20007ffe0ff */
[----:B-1----:R-:W-:-:S04]  /*06a0*/  IMAD.WIDE.U32 R28, R19, 0x4, R16 ;  /* 0x00000004131c7825 */ /* 0x002fc800078e0010 */
[----:B------:R-:W-:Y:S01]  /*06b0*/  IMAD.WIDE.U32 R18, R19, 0x4, R14 ;  /* 0x0000000413127825 */ /* 0x000fe200078e000e */
[----:B------:R-:W4:Y:S03]  /*06c0*/  LDG.E R26, desc[UR10][R28.64] ;  /* 0x0000000a1c1a7981 */ /* 0x000f26000c1e1900 */
[C---:B------:R-:W-:Y:S02]  /*06d0*/  IMAD.WIDE.U32 R16, R27.reuse, 0x4, R16 ;  /* 0x000000041b107825 */ /* 0x040fe400078e0010 */
[----:B------:R-:W4:Y:S02]  /*06e0*/  LDG.E R19, desc[UR10][R18.64] ;  /* 0x0000000a12137981 */ /* 0x000f24000c1e1900 */
[----:B------:R-:W-:Y:S02]  /*06f0*/  IMAD.WIDE.U32 R14, R27, 0x4, R14 ;  /* 0x000000041b0e7825 */ /* 0x000fe400078e000e */
[----:B------:R-:W4:Y:S04]  /*0700*/  LDG.E R16, desc[UR10][R16.64] ;  /* 0x0000000a10107981 */ /* 0x000f28000c1e1900 */
[----:B------:R-:W4:Y:S01]  /*0710*/  LDG.E R15, desc[UR10][R14.64] ;  /* 0x0000000a0e0f7981 */ /* 0x000f22000c1e1900 */
[----:B------:R-:W-:-:S04]  /*0720*/  UIADD3 UR9, UPT, UPT, UR9, 0x10, URZ ;  /* 0x0000001009097890 */ /* 0x000fc8000fffe0ff */
[----:B------:R-:W-:Y:S01]  /*0730*/  UISETP.NE.AND UP1, UPT, UR9, URZ, UPT ;  /* 0x000000ff0900728c */ /* 0x000fe2000bf25270 */
[----:B------:R-:W-:Y:S01]  /*0740*/  IADD3 R3, PT, PT, R3, 0x10, RZ ;  /* 0x0000001003037810 */ /* 0x000fe20007ffe0ff */
[----:B--2---:R-:W-:Y:S01]  /*0750*/  FADD R24, R24, R21 ;  /* 0x0000001518187221 */ /* 0x004fe20000000000 */
[----:B---3--:R-:W-:-:S04]  /*0760*/  FADD R5, R5, R0 ;  /* 0x0000000005057221 */ /* 0x008fc80000000000 */
[----:B------:R-:W-:-:S04]  /*0770*/  FADD R5, R22, R5 ;  /* 0x0000000516057221 */ /* 0x000fc80000000000 */
[----:B------:R-:W-:Y:S01]  /*0780*/  FADD R5, R5, R24 ;  /* 0x0000001805057221 */ /* 0x000fe20000000000 */
[----:B-----5:R-:W-:-:S04]  /*0790*/  FADD R20, R20, R13 ;  /* 0x0000000d14147221 */ /* 0x020fc80000000000 */
[----:B------:R-:W-:Y:S01]  /*07a0*/  FADD R5, R5, R20 ;  /* 0x0000001405057221 */ /* 0x000fe20000000000 */
[----:B----4-:R-:W-:-:S04]  /*07b0*/  FADD R12, R12, R11 ;  /* 0x0000000b0c0c7221 */ /* 0x010fc80000000000 */
[----:B------:R-:W-:Y:S01]  /*07c0*/  FADD R5, R5, R12 ;  /* 0x0000000c05057221 */ /* 0x000fe20000000000 */
[----:B------:R-:W-:-:S04]  /*07d0*/  FADD R10, R10, R9 ;  /* 0x000000090a0a7221 */ /* 0x000fc80000000000 */
        /* <DEDUP_REMOVED lines=11> */
[----:B------:R-:W-:Y:S06]  /*0890*/  BRA.U UP1, `(.L_x_5) ;  /* 0xfffffff9012c7547 */ /* 0x000fec000b83ffff */
.L_x_4:
[----:B------:R-:W-:Y:S05]  /*08a0*/  BRA.U !UP0, `(.L_x_3) ;  /* 0x0000000508c87547 */ /* 0x000fea000b800000 */
[----:B------:R-:W-:Y:S02]  /*08b0*/  UISETP.GE.U32.AND UP0, UPT, UR7, 0x8, UPT ;  /* 0x000000080700788c */ /* 0x000fe4000bf06070 */
[----:B------:R-:W-:-:S04]  /*08c0*/  ULOP3.LUT UR8, UR6, 0x7, URZ, 0xc0, !UPT ;  /* 0x0000000706087892 */ /* 0x000fc8000f8ec0ff */
[----:B------:R-:W-:-:S03]  /*08d0*/  UISETP.NE.AND UP1, UPT, UR8, URZ, UPT ;  /* 0x000000ff0800728c */ /* 0x000fc6000bf25270 */
[----:B------:R-:W-:Y:S08]  /*08e0*/  BRA.U !UP0, `(.L_x_6) ;  /* 0x0000000108ec7547 */ /* 0x000ff0000b800000 */
[----:B------:R-:W0:Y:S01]  /*08f0*/  LDC.64 R6, c[0x0][0x380] ;  /* 0x0000e000ff067b82 */ /* 0x000e220000000a00 */
[----:B------:R-:W-:-:S04]  /*0900*/  IADD3 R19, PT, PT, R2, UR4, RZ ;  /* 0x0000000402137c10 */ /* 0x000fc8000fffe0ff */
[C---:B------:R-:W-:Y:S02]  /*0910*/  IADD3 R3, PT, PT, R19.reuse, 0x1, RZ ;  /* 0x0000000113037810 */ /* 0x040fe40007ffe0ff */
[C---:B------:R-:W-:Y:S01]  /*0920*/  IADD3 R21, PT, PT, R19.reuse, 0x2, RZ ;  /* 0x0000000213157810 */ /* 0x040fe20007ffe0ff */
[----:B------:R-:W1:Y:S01]  /*0930*/  LDC.64 R4, c[0x0][0x388] ;  /* 0x0000e200ff047b82 */ /* 0x000e620000000a00 */
[C---:B------:R-:W-:Y:S02]  /*0940*/  IADD3 R18, PT, PT, R19.reuse, 0x4, RZ ;  /* 0x0000000413127810 */ /* 0x040fe40007ffe0ff */
[C---:B------:R-:W-:Y:S01]  /*0950*/  IADD3 R26, PT, PT, R19.reuse, 0x5, RZ ;  /* 0x00000005131a7810 */ /* 0x040fe20007ffe0ff */
[----:B0-----:R-:W-:-:S04]  /*0960*/  IMAD.WIDE.U32 R8, R19, 0x4, R6 ;  /* 0x0000000413087825 */ /* 0x001fc800078e0006 */
[----:B------:R-:W-:Y:S01]  /*0970*/  IMAD.WIDE.U32 R12, R3, 0x4, R6 ;  /* 0x00000004030c7825 */ /* 0x000fe200078e0006 */
[----:B------:R0:W2:Y:S03]  /*0980*/  LDG.E R27, desc[UR10][R8.64] ;  /* 0x0000000a081b7981 */ /* 0x0000a6000c1e1900 */
[--C-:B-1----:R-:W-:Y:S01]  /*0990*/  IMAD.WIDE.U32 R14, R19, 0x4, R4.reuse ;  /* 0x00000004130e7825 */ /* 0x102fe200078e0004 */
[----:B------:R1:W3:Y:S04]  /*09a0*/  LDG.E R25, desc[UR10][R12.64] ;  /* 0x0000000a0c197981 */ /* 0x0002e8000c1e1900 */
[----:B------:R4:W2:Y:S01]  /*09b0*/  LDG.E R0, desc[UR10][R14.64] ;  /* 0x0000000a0e007981 */ /* 0x0008a2000c1e1900 */
[----:B0-----:R-:W-:Y:S01]  /*09c0*/  IMAD.WIDE.U32 R8, R3, 0x4, R4 ;  /* 0x0000000403087825 */ /* 0x001fe200078e0004 */
[----:B------:R-:W-:-:S03]  /*09d0*/  IADD3 R3, PT, PT, R19, 0x3, RZ ;  /* 0x0000000313037810 */ /* 0x000fc60007ffe0ff */
[C---:B------:R-:W-:Y:S01]  /*09e0*/  IMAD.WIDE.U32 R16, R21.reuse, 0x4, R6 ;  /* 0x0000000415107825 */ /* 0x040fe200078e0006 */
[----:B------:R0:W3:Y:S03]  /*09f0*/  LDG.E R24, desc[UR10][R8.64] ;  /* 0x0000000a08187981 */ /* 0x0000e6000c1e1900 */
[----:B-1----:R-:W-:Y:S01]  /*0a00*/  IMAD.WIDE.U32 R12, R21, 0x4, R4 ;  /* 0x00000004150c7825 */ /* 0x002fe200078e0004 */
[----:B------:R-:W5:Y:S03]  /*0a10*/  LDG.E R23, desc[UR10][R16.64] ;  /* 0x0000000a10177981 */ /* 0x000f66000c1e1900 */
[C---:B------:R-:W-:Y:S01]  /*0a20*/  IMAD.WIDE.U32 R28, R3.reuse, 0x4, R6 ;  /* 0x00000004031c7825 */ /* 0x040fe200078e0006 */
[----:B------:R1:W5:Y:S03]  /*0a30*/  LDG.E R22, desc[UR10][R12.64] ;  /* 0x0000000a0c167981 */ /* 0x000366000c1e1900 */
[----:B------:R-:W-:Y:S01]  /*0a40*/  IMAD.WIDE.U32 R20, R3, 0x4, R4 ;  /* 0x0000000403147825 */ /* 0x000fe200078e0004 */
[----:B------:R-:W5:Y:S03]  /*0a50*/  LDG.E R10, desc[UR10][R28.64] ;  /* 0x0000000a1c0a7981 */ /* 0x000f66000c1e1900 */
[C---:B----4-:R-:W-:Y:S01]  /*0a60*/  IMAD.WIDE.U32 R14, R18.reuse, 0x4, R6 ;  /* 0x00000004120e7825 */ /* 0x050fe200078e0006 */
[----:B------:R4:W5:Y:S03]  /*0a70*/  LDG.E R3, desc[UR10][R20.64] ;  /* 0x0000000a14037981 */ /* 0x000966000c1e1900 */
[----:B0-----:R-:W-:-:S02]  /*0a80*/  IMAD.WIDE.U32 R8, R18, 0x4, R4 ;  /* 0x0000000412087825 */ /* 0x001fc400078e0004 */
[----:B------:R-:W5:Y:S02]  /*0a90*/  LDG.E R14, desc[UR10][R14.64] ;  /* 0x0000000a0e0e7981 */ /* 0x000f64000c1e1900 */
[C---:B-1----:R-:W-:Y:S02]  /*0aa0*/  IMAD.WIDE.U32 R12, R26.reuse, 0x4, R6 ;  /* 0x000000041a0c7825 */ /* 0x042fe400078e0006 */
[----:B------:R-:W5:Y:S02]  /*0ab0*/  LDG.E R9, desc[UR10][R8.64] ;  /* 0x0000000a08097981 */ /* 0x000f64000c1e1900 */
[--C-:B------:R-:W-:Y:S01]  /*0ac0*/  IMAD.WIDE.U32 R16, R26, 0x4, R4.reuse ;  /* 0x000000041a107825 */ /* 0x100fe200078e0004 */
[C---:B------:R-:W-:Y:S01]  /*0ad0*/  IADD3 R26, PT, PT, R19.reuse, 0x6, RZ ;  /* 0x00000006131a7810 */ /* 0x040fe20007ffe0ff */
[----:B------:R0:W5:Y:S04]  /*0ae0*/  LDG.E R12, desc[UR10][R12.64] ;  /* 0x0000000a0c0c7981 */ /* 0x000168000c1e1900 */
[----:B----4-:R-:W-:Y:S01]  /*0af0*/  IMAD.WIDE.U32 R20, R26, 0x4, R4 ;  /* 0x000000041a147825 */ /* 0x010fe200078e0004 */
[----:B------:R-:W4:Y:S01]  /*0b00*/  LDG.E R17, desc[UR10][R16.64] ;  /* 0x0000000a10117981 */ /* 0x000f22000c1e1900 */
[----:B0-----:R-:W-:-:S02]  /*0b10*/  IADD3 R13, PT, PT, R19, 0x7, RZ ;  /* 0x00000007130d7810 */ /* 0x001fc40007ffe0ff */
[--C-:B------:R-:W-:Y:S02]  /*0b20*/  IMAD.WIDE.U32 R18, R26, 0x4, R6.reuse ;  /* 0x000000041a127825 */ /* 0x100fe400078e0006 */
[----:B------:R-:W4:Y:S02]  /*0b30*/  LDG.E R21, desc[UR10][R20.64] ;  /* 0x0000000a14157981 */ /* 0x000f24000c1e1900 */
[C---:B------:R-:W-:Y:S02]  /*0b40*/  IMAD.WIDE.U32 R6, R13.reuse, 0x4, R6 ;  /* 0x000000040d067825 */ /* 0x040fe400078e0006 */
[----:B------:R-:W4:Y:S02]  /*0b50*/  LDG.E R18, desc[UR10][R18.64] ;  /* 0x0000000a12127981 */ /* 0x000f24000c1e1900 */
[----:B------:R-:W-:Y:S02]  /*0b60*/  IMAD.WIDE.U32 R4, R13, 0x4, R4 ;  /* 0x000000040d047825 */ /* 0x000fe400078e0004 */
[----:B------:R-:W4:Y:S04]  /*0b70*/  LDG.E R6, desc[UR10][R6.64] ;  /* 0x0000000a06067981 */ /* 0x000f28000c1e1900 */
[----:B------:R-:W4:Y:S01]  /*0b80*/  LDG.E R5, desc[UR10][R4.64] ;  /* 0x0000000a04057981 */ /* 0x000f22000c1e1900 */
[----:B------:R-:W-:Y:S01]  /*0b90*/  IADD3 R2, PT, PT, R2, 0x8, RZ ;  /* 0x0000000802027810 */ /* 0x000fe20007ffe0ff */
[----:B--2---:R-:W-:-:S04]  /*0ba0*/  FADD R0, R27, R0 ;  /* 0x000000001b007221 */ /* 0x004fc80000000000 */
[----:B------:R-:W-:Y:S01]  /*0bb0*/  FADD R0, R11, R0 ;  /* 0x000000000b007221 */ /* 0x000fe20000000000 */
[----:B---3--:R-:W-:-:S04]  /*0bc0*/  FADD R25, R25, R24 ;  /* 0x0000001819197221 */ /* 0x008fc80000000000 */
[----:B------:R-:W-:Y:S01]  /*0bd0*/  FADD R0, R0, R25 ;  /* 0x0000001900007221 */ /* 0x000fe20000000000 */
[----:B-----5:R-:W-:-:S04]  /*0be0*/  FADD R23, R23, R22 ;  /* 0x0000001617177221 */ /* 0x020fc80000000000 */
[----:B------:R-:W-:Y:S01]  /*0bf0*/  FADD R0, R0, R23 ;  /* 0x0000001700007221 */ /* 0x000fe20000000000 */
[----:B------:R-:W-:-:S04]  /*0c00*/  FADD R3, R10, R3 ;  /* 0x000000030a037221 */ /* 0x000fc80000000000 */
[----:B------:R-:W-:Y:S01]  /*0c10*/  FADD R0, R0, R3 ;  /* 0x0000000300007221 */ /* 0x000fe20000000000 */
[----:B------:R-:W-:-:S04]  /*0c20*/  FADD R9, R14, R9 ;  /* 0x000000090e097221 */ /* 0x000fc80000000000 */
[----:B------:R-:W-:Y:S01]  /*0c30*/  FADD R0, R0, R9 ;  /* 0x0000000900007221 */ /* 0x000fe20000000000 */
[----:B----4-:R-:W-:-:S04]  /*0c40*/  FADD R17, R12, R17 ;  /* 0x000000110c117221 */ /* 0x010fc80000000000 */
[----:B------:R-:W-:Y:S01]  /*0c50*/  FADD R0, R0, R17 ;  /* 0x0000001100007221 */ /* 0x000fe20000000000 */
[----:B------:R-:W-:-:S04]  /*0c60*/  FADD R21, R18, R21 ;  /* 0x0000001512157221 */ /* 0x000fc80000000000 */
[----:B------:R-:W-:Y:S01]  /*0c70*/  FADD R0, R0, R21 ;  /* 0x0000001500007221 */ /* 0x000fe20000000000 */
[----:B------:R-:W-:-:S04]  /*0c80*/  FADD R5, R6, R5 ;  /* 0x0000000506057221 */ /* 0x000fc80000000000 */
[----:B------:R-:W-:-:S07]  /*0c90*/  FADD R11, R0, R5 ;  /* 0x00000005000b7221 */ /* 0x000fce0000000000 */
.L_x_6:
[----:B------:R-:W-:Y:S05]  /*0ca0*/  BRA.U !UP1, `(.L_x_3) ;  /* 0x0000000109c87547 */ /* 0x000fea000b800000 */
[----:B------:R-:W-:Y:S02]  /*0cb0*/  UISETP.GE.U32.AND UP0, UPT, UR8, 0x4, UPT ;  /* 0x000000040800788c */ /* 0x000fe4000bf06070 */
[----:B------:R-:W-:-:S04]  /*0cc0*/  ULOP3.LUT UR5, UR6, 0x3, URZ, 0xc0, !UPT ;  /* 0x0000000306057892 */ /* 0x000fc8000f8ec0ff */
[----:B------:R-:W-:-:S03]  /*0cd0*/  UISETP.NE.AND UP1, UPT, UR5, URZ, UPT ;  /* 0x000000ff0500728c */ /* 0x000fc6000bf25270 */
[----:B------:R-:W-:Y:S08]  /*0ce0*/  BRA.U !UP0, `(.L_x_7) ;  /* 0x00000001087c7547 */ /* 0x000ff0000b800000 */
[----:B------:R-:W0:Y:S01]  /*0cf0*/  LDC.64 R4, c[0x0][0x388] ;  /* 0x0000e200ff047b82 */ /* 0x000e220000000a00 */
[----:B------:R-:W-:-:S04]  /*0d00*/  IADD3 R3, PT, PT, R2, UR4, RZ ;  /* 0x0000000402037c10 */ /* 0x000fc8000fffe0ff */
[----:B------:R-:W-:-:S03]  /*0d10*/  IADD3 R17, PT, PT, R3, 0x1, RZ ;  /* 0x0000000103117810 */ /* 0x000fc60007ffe0ff */
[----:B------:R-:W1:Y:S01]  /*0d20*/  LDC.64 R6, c[0x0][0x380] ;  /* 0x0000e000ff067b82 */ /* 0x000e620000000a00 */
[C---:B------:R-:W-:Y:S01]  /*0d30*/  IADD3 R21, PT, PT, R3.reuse, 0x2, RZ ;  /* 0x0000000203157810 */ /* 0x040fe20007ffe0ff */
[----:B0-----:R-:W-:-:S06]  /*0d40*/  IMAD.WIDE.U32 R12, R3, 0x4, R4 ;  /* 0x00000004030c7825 */ /* 0x001fcc00078e0004 */
[----:B------:R-:W2:Y:S01]  /*0d50*/  LDG.E R13, desc[UR10][R12.64] ;  /* 0x0000000a0c0d7981 */ /* 0x000ea2000c1e1900 */
[----:B-1----:R-:W-:-:S04]  /*0d60*/  IMAD.WIDE.U32 R8, R3, 0x4, R6 ;  /* 0x0000000403087825 */ /* 0x002fc800078e0006 */
[C---:B------:R-:W-:Y:S01]  /*0d70*/  IMAD.WIDE.U32 R14, R17.reuse, 0x4, R6 ;  /* 0x00000004110e7825 */ /* 0x040fe200078e0006 */
[----:B------:R-:W2:Y:S03]  /*0d80*/  LDG.E R0, desc[UR10][R8.64] ;  /* 0x0000000a08007981 */ /* 0x000ea6000c1e1900 */
[----:B------:R-:W-:Y:S01]  /*0d90*/  IMAD.WIDE.U32 R16, R17, 0x4, R4 ;  /* 0x0000000411107825 */ /* 0x000fe200078e0004 */
[----:B------:R-:W-:Y:S01]  /*0da0*/  IADD3 R3, PT, PT, R3, 0x3, RZ ;  /* 0x0000000303037810 */ /* 0x000fe20007ffe0ff */
[----:B------:R-:W3:Y:S02]  /*0db0*/  LDG.E R14, desc[UR10][R14.64] ;  /* 0x0000000a0e0e7981 */ /* 0x000ee4000c1e1900 */
[C---:B------:R-:W-:Y:S02]  /*0dc0*/  IMAD.WIDE.U32 R18, R21.reuse, 0x4, R6 ;  /* 0x0000000415127825 */ /* 0x040fe400078e0006 */
[----:B------:R-:W3:Y:S02]  /*0dd0*/  LDG.E R17, desc[UR10][R16.64] ;  /* 0x0000000a10117981 */ /* 0x000ee4000c1e1900 */
[----:B------:R-:W-:-:S02]  /*0de0*/  IMAD.WIDE.U32 R20, R21, 0x4, R4 ;  /* 0x0000000415147825 */ /* 0x000fc400078e0004 */
[----:B------:R-:W4:Y:S02]  /*0df0*/  LDG.E R18, desc[UR10][R18.64] ;  /* 0x0000000a12127981 */ /* 0x000f24000c1e1900 */
[C---:B------:R-:W-:Y:S02]  /*0e00*/  IMAD.WIDE.U32 R6, R3.reuse, 0x4, R6 ;  /* 0x0000000403067825 */ /* 0x040fe400078e0006 */
[----:B------:R-:W4:Y:S02]  /*0e10*/  LDG.E R21, desc[UR10][R20.64] ;  /* 0x0000000a14157981 */ /* 0x000f24000c1e1900 */
[----:B------:R-:W-:Y:S02]  /*0e20*/  IMAD.WIDE.U32 R4, R3, 0x4, R4 ;  /* 0x0000000403047825 */ /* 0x000fe400078e0004 */
[----:B------:R-:W5:Y:S04]  /*0e30*/  LDG.E R6, desc[UR10][R6.64] ;  /* 0x0000000a06067981 */ /* 0x000f68000c1e1900 */
[----:B------:R-:W5:Y:S01]  /*0e40*/  LDG.E R5, desc[UR10][R4.64] ;  /* 0x0000000a04057981 */ /* 0x000f62000c1e1900 */
[----:B------:R-:W-:Y:S01]  /*0e50*/  IADD3 R2, PT, PT, R2, 0x4, RZ ;  /* 0x0000000402027810 */ /* 0x000fe20007ffe0ff */
[----:B--2---:R-:W-:-:S04]  /*0e60*/  FADD R0, R0, R13 ;  /* 0x0000000d00007221 */ /* 0x004fc80000000000 */
[----:B------:R-:W-:Y:S01]  /*0e70*/  FADD R0, R11, R0 ;  /* 0x000000000b007221 */ /* 0x000fe20000000000 */
[----:B---3--:R-:W-:-:S04]  /*0e80*/  FADD R17, R14, R17 ;  /* 0x000000110e117221 */ /* 0x008fc80000000000 */
[----:B------:R-:W-:Y:S01]  /*0e90*/  FADD R0, R0, R17 ;  /* 0x0000001100007221 */ /* 0x000fe20000000000 */
[----:B----4-:R-:W-:-:S04]  /*0ea0*/  FADD R3, R18, R21 ;  /* 0x0000001512037221 */ /* 0x010fc80000000000 */
[----:B------:R-:W-:Y:S01]  /*0eb0*/  FADD R0, R0, R3 ;  /* 0x0000000300007221 */ /* 0x000fe20000000000 */
[----:B-----5:R-:W-:-:S04]  /*0ec0*/  FADD R11, R6, R5 ;  /* 0x00000005060b7221 */ /* 0x020fc80000000000 */
[----:B------:R-:W-:-:S07]  /*0ed0*/  FADD R11, R0, R11 ;  /* 0x0000000b000b7221 */ /* 0x000fce0000000000 */
.L_x_7:
[----:B------:R-:W-:Y:S05]  /*0ee0*/  BRA.U !UP1, `(.L_x_3) ;  /* 0x0000000109387547 */ /* 0x000fea000b800000 */
[----:B------:R-:W0:Y:S01]  /*0ef0*/  LDC.64 R6, c[0x0][0x380] ;  /* 0x0000e000ff067b82 */ /* 0x000e220000000a00 */
[----:B------:R-:W-:Y:S01]  /*0f00*/  IADD3 R13, PT, PT, R2, UR4, RZ ;  /* 0x00000004020d7c10 */ /* 0x000fe2000fffe0ff */
[----:B------:R-:W-:-:S06]  /*0f10*/  UIADD3 UR5, UPT, UPT, -UR5, URZ, URZ ;  /* 0x000000ff05057290 */ /* 0x000fcc000fffe1ff */
[----:B------:R-:W1:Y:S06]  /*0f20*/  LDC.64 R8, c[0x0][0x388] ;  /* 0x0000e200ff087b82 */ /* 0x000e6c0000000a00 */
.L_x_8:
[----:B0-----:R-:W-:-:S04]  /*0f30*/  IMAD.WIDE.U32 R2, R13, 0x4, R6 ;  /* 0x000000040d027825 */ /* 0x001fc800078e0006 */
[C---:B-1----:R-:W-:Y:S02]  /*0f40*/  IMAD.WIDE.U32 R4, R13.reuse, 0x4, R8 ;  /* 0x000000040d047825 */ /* 0x042fe400078e0008 */
[----:B------:R-:W2:Y:S04]  /*0f50*/  LDG.E R2, desc[UR10][R2.64] ;  /* 0x0000000a02027981 */ /* 0x000ea8000c1e1900 */
[----:B------:R-:W2:Y:S01]  /*0f60*/  LDG.E R5, desc[UR10][R4.64] ;  /* 0x0000000a04057981 */ /* 0x000ea2000c1e1900 */
[----:B------:R-:W-:Y:S01]  /*0f70*/  UIADD3 UR5, UPT, UPT, UR5, 0x1, URZ ;  /* 0x0000000105057890 */ /* 0x000fe2000fffe0ff */
[----:B------:R-:W-:-:S03]  /*0f80*/  IADD3 R13, PT, PT, R13, 0x1, RZ ;  /* 0x000000010d0d7810 */ /* 0x000fc60007ffe0ff */
[----:B------:R-:W-:Y:S01]  /*0f90*/  UISETP.NE.AND UP0, UPT, UR5, URZ, UPT ;  /* 0x000000ff0500728c */ /* 0x000fe2000bf05270 */
[----:B--2---:R-:W-:-:S04]  /*0fa0*/  FADD R0, R2, R5 ;  /* 0x0000000502007221 */ /* 0x004fc80000000000 */
[----:B------:R-:W-:-:S04]  /*0fb0*/  FADD R11, R0, R11 ;  /* 0x0000000b000b7221 */ /* 0x000fc80000000000 */
[----:B------:R-:W-:Y:S05]  /*0fc0*/  BRA.U UP0, `(.L_x_8) ;  /* 0xfffffffd00d87547 */ /* 0x000fea000b83ffff */
.L_x_3:
[----:B------:R-:W0:Y:S01]  /*0fd0*/  S2R R5, SR_CTAID.X ;  /* 0x0000000000057919 */ /* 0x000e220000002500 */
[----:B------:R-:W0:Y:S02]  /*0fe0*/  LDC.64 R2, c[0x0][0x390] ;  /* 0x0000e400ff027b82 */ /* 0x000e240000000a00 */
[----:B0-----:R-:W-:-:S05]  /*0ff0*/  IMAD.WIDE.U32 R2, R5, 0x4, R2 ;  /* 0x0000000405027825 */ /* 0x001fca00078e0002 */
[----:B------:R-:W-:Y:S01]  /*1000*/  STG.E desc[UR10][R2.64], R11 ;  /* 0x0000000b02007986 */ /* 0x000fe2000c10190a */
[----:B------:R-:W-:Y:S05]  /*1010*/  EXIT ;  /* 0x000000000000794d */ /* 0x000fea0003800000 */
.L_x_9:
        /* <DEDUP_REMOVED lines=14> */
.L_x_11:


//--------------------- .nv.shared._Z7prod_k4PfS_S_i --------------------------
	.section	.nv.shared._Z7prod_k4PfS_S_i,"aw",@nobits
	.sectionflags	@""
	.align	16
	.zero		1024


//--------------------- .nv.shared.reserved.0     --------------------------
	.section	.nv.shared.reserved.0,"aw",@nobits
	.weak		__nv_reservedSMEM_offset_0_alias
	.size		__nv_reservedSMEM_offset_0_alias, 0, 64
	.other		__nv_reservedSMEM_offset_0_alias,@"STO_CUDA_RESERVED_SHARED STV_DEFAULT"
__nv_reservedSMEM_offset_0_alias:
	.zero		0
	.zero		64


//--------------------- .nv.shared._Z7prod_k3PfS_S_i --------------------------
	.section	.nv.shared._Z7prod_k3PfS_S_i,"aw",@nobits
	.sectionflags	@""
	.align	16
	.zero		1024


//--------------------- .nv.constant0._Z7prod_k4PfS_S_i --------------------------
	.section	.nv.constant0._Z7prod_k4PfS_S_i,"a",@progbits
	.sectionflags	@""
	.align	4
.nv.constant0._Z7prod_k4PfS_S_i:
	.zero		924


//--------------------- .nv.constant0._Z7prod_k3PfS_S_i --------------------------
	.section	.nv.constant0._Z7prod_k3PfS_S_i,"a",@progbits
	.sectionflags	@""
	.align	4
.nv.constant0._Z7prod_k3PfS_S_i:
	.zero		924


//--------------------- SYMBOLS --------------------------

	.type		.nv.reservedSmem.offset0,@object
	.size		.nv.reservedSmem.offset0,0x4
	.type		.nv.reservedSmem.cap,@object
	.size		.nv.reservedSmem.cap,0x4
